	.headerflags	@"EF_CUDA_TEXMODE_UNIFIED EF_CUDA_64BIT_ADDRESS EF_CUDA_ACCELERATORS EF_CUDA_SM90 EF_CUDA_VIRTUAL_SM(EF_CUDA_SM90)"
	.elftype	@"ET_EXEC"


//--------------------- .nv.info                  --------------------------
	.section	.nv.info,"",@"SHT_CUDA_INFO"
	.align	4


	//----- nvinfo : EIATTR_REGCOUNT
	.align		4
        /*0000*/ 	.byte	0x04, 0x2f
        /*0002*/ 	.short	(.L_3 - .L_2)
	.align		4
.L_2:
        /*0004*/ 	.word	index@(triton_poi_fused__native_batch_norm_legit_no_training_convolution_relu_4)
        /*0008*/ 	.word	0x00000020


	//----- nvinfo : EIATTR_MIN_STACK_SIZE
	.align		4
.L_3:
        /*000c*/ 	.byte	0x04, 0x12
        /*000e*/ 	.short	(.L_5 - .L_4)
	.align		4
.L_4:
        /*0010*/ 	.word	index@(triton_poi_fused__native_batch_norm_legit_no_training_convolution_relu_4)
        /*0014*/ 	.word	0x00000000


	//----- nvinfo : EIATTR_FRAME_SIZE
	.align		4
.L_5:
        /*0018*/ 	.byte	0x04, 0x11
        /*001a*/ 	.short	(.L_7 - .L_6)
	.align		4
.L_6:
        /*001c*/ 	.word	index@(triton_poi_fused__native_batch_norm_legit_no_training_convolution_relu_4)
        /*0020*/ 	.word	0x00000000


	//----- nvinfo : EIATTR_MIN_STACK_SIZE
	.align		4
.L_7:
        /*0024*/ 	.byte	0x04, 0x12
        /*0026*/ 	.short	(.L_9 - .L_8)
	.align		4
.L_8:
        /*0028*/ 	.word	index@(triton_poi_fused__native_batch_norm_legit_no_training_convolution_relu_4)
        /*002c*/ 	.word	0x00000000
.L_9:


//--------------------- .nv.info.triton_poi_fused__native_batch_norm_legit_no_training_convolution_relu_4 --------------------------
	.section	.nv.info.triton_poi_fused__native_batch_norm_legit_no_training_convolution_relu_4,"",@"SHT_CUDA_INFO"
	.sectionflags	@""
	.align	4


	//----- nvinfo : EIATTR_CUDA_API_VERSION
	.align		4
        /*0000*/ 	.byte	0x04, 0x37
        /*0002*/ 	.short	(.L_11 - .L_10)
.L_10:
        /*0004*/ 	.word	0x0000007c


	//----- nvinfo : EIATTR_KPARAM_INFO
	.align		4
.L_11:
        /*0008*/ 	.byte	0x04, 0x17
        /*000a*/ 	.short	(.L_13 - .L_12)
.L_12:
        /*000c*/ 	.word	0x00000000
        /*0010*/ 	.short	0x0007
        /*0012*/ 	.short	0x0038
        /*0014*/ 	.byte	0x00, 0xf0, 0x11, 0x00


	//----- nvinfo : EIATTR_KPARAM_INFO
	.align		4
.L_13:
        /*0018*/ 	.byte	0x04, 0x17
        /*001a*/ 	.short	(.L_15 - .L_14)
.L_14:
        /*001c*/ 	.word	0x00000000
        /*0020*/ 	.short	0x0006
        /*0022*/ 	.short	0x0030
        /*0024*/ 	.byte	0x00, 0xf4, 0x21, 0x00


	//----- nvinfo : EIATTR_KPARAM_INFO
	.align		4
.L_15:
        /*0028*/ 	.byte	0x04, 0x17
        /*002a*/ 	.short	(.L_17 - .L_16)
.L_16:
        /*002c*/ 	.word	0x00000000
        /*0030*/ 	.short	0x0005
        /*0032*/ 	.short	0x0028
        /*0034*/ 	.byte	0x00, 0xf4, 0x21, 0x00


	//----- nvinfo : EIATTR_KPARAM_INFO
	.align		4
.L_17:
        /*0038*/ 	.byte	0x04, 0x17
        /*003a*/ 	.short	(.L_19 - .L_18)
.L_18:
        /*003c*/ 	.word	0x00000000
        /*0040*/ 	.short	0x0004
        /*0042*/ 	.short	0x0020
        /*0044*/ 	.byte	0x00, 0xf4, 0x21, 0x00


	//----- nvinfo : EIATTR_KPARAM_INFO
	.align		4
.L_19:
        /*0048*/ 	.byte	0x04, 0x17
        /*004a*/ 	.short	(.L_21 - .L_20)
.L_20:
        /*004c*/ 	.word	0x00000000
        /*0050*/ 	.short	0x0003
        /*0052*/ 	.short	0x0018
        /*0054*/ 	.byte	0x00, 0xf4, 0x21, 0x00


	//----- nvinfo : EIATTR_KPARAM_INFO
	.align		4
.L_21:
        /*0058*/ 	.byte	0x04, 0x17
        /*005a*/ 	.short	(.L_23 - .L_22)
.L_22:
        /*005c*/ 	.word	0x00000000
        /*0060*/ 	.short	0x0002
        /*0062*/ 	.short	0x0010
        /*0064*/ 	.byte	0x00, 0xf4, 0x21, 0x00


	//----- nvinfo : EIATTR_KPARAM_INFO
	.align		4
.L_23:
        /*0068*/ 	.byte	0x04, 0x17
        /*006a*/ 	.short	(.L_25 - .L_24)
.L_24:
        /*006c*/ 	.word	0x00000000
        /*0070*/ 	.short	0x0001
        /*0072*/ 	.short	0x0008
        /*0074*/ 	.byte	0x00, 0xf4, 0x21, 0x00


	//----- nvinfo : EIATTR_KPARAM_INFO
	.align		4
.L_25:
        /*0078*/ 	.byte	0x04, 0x17
        /*007a*/ 	.short	(.L_27 - .L_26)
.L_26:
        /*007c*/ 	.word	0x00000000
        /*0080*/ 	.short	0x0000
        /*0082*/ 	.short	0x0000
        /*0084*/ 	.byte	0x00, 0xf4, 0x21, 0x00


	//----- nvinfo : EIATTR_SPARSE_MMA_MASK
	.align		4
.L_27:
        /*0088*/ 	.byte	0x03, 0x50
        /*008a*/ 	.short	0x0000


	//----- nvinfo : EIATTR_MAXREG_COUNT
	.align		4
        /*008c*/ 	.byte	0x03, 0x1b
        /*008e*/ 	.short	0x00ff


	//----- nvinfo : EIATTR_EXIT_INSTR_OFFSETS
	.align		4
        /*0090*/ 	.byte	0x04, 0x1c
        /*0092*/ 	.short	(.L_29 - .L_28)


	//   ....[0]....
.L_28:
        /*0094*/ 	.word	0x000007b0


	//----- nvinfo : EIATTR_REQNTID
	.align		4
.L_29:
        /*0098*/ 	.byte	0x04, 0x10
        /*009a*/ 	.short	(.L_31 - .L_30)
.L_30:
        /*009c*/ 	.word	0x00000080
        /*00a0*/ 	.word	0x00000001
        /*00a4*/ 	.word	0x00000001


	//----- nvinfo : EIATTR_CBANK_PARAM_SIZE
	.align		4
.L_31:
        /*00a8*/ 	.byte	0x03, 0x19
        /*00aa*/ 	.short	0x003c


	//----- nvinfo : EIATTR_PARAM_CBANK
	.align		4
        /*00ac*/ 	.byte	0x04, 0x0a
        /*00ae*/ 	.short	(.L_33 - .L_32)
	.align		4
.L_32:
        /*00b0*/ 	.word	index@(.nv.constant0.triton_poi_fused__native_batch_norm_legit_no_training_convolution_relu_4)
        /*00b4*/ 	.short	0x0210
        /*00b6*/ 	.short	0x003c


	//----- nvinfo : EIATTR_SW_WAR
	.align		4
.L_33:
        /*00b8*/ 	.byte	0x04, 0x36
        /*00ba*/ 	.short	(.L_35 - .L_34)
.L_34:
        /*00bc*/ 	.word	0x00000008
.L_35:


//--------------------- .nv.callgraph             --------------------------
	.section	.nv.callgraph,"",@"SHT_CUDA_CALLGRAPH"
	.align	4
	.sectionentsize	8
	.align		4
        /*0000*/ 	.word	0x00000000
	.align		4
        /*0004*/ 	.word	0xffffffff
	.align		4
        /*0008*/ 	.word	0x00000000
	.align		4
        /*000c*/ 	.word	0xfffffffe
	.align		4
        /*0010*/ 	.word	0x00000000
	.align		4
        /*0014*/ 	.word	0xfffffffd
	.align		4
        /*0018*/ 	.word	0x00000000
	.align		4
        /*001c*/ 	.word	0xfffffffc


//--------------------- .nv.constant4             --------------------------
	.section	.nv.constant4,"a",@progbits
	.align	8
	.align		8
.nv.constant4:
        /*0000*/ 	.dword	_$_str
	.align		8
        /*0008*/ 	.dword	_$_str_$_2


//--------------------- .text.triton_poi_fused__native_batch_norm_legit_no_training_convolution_relu_4 --------------------------
	.section	.text.triton_poi_fused__native_batch_norm_legit_no_training_convolution_relu_4,"ax",@progbits
	.align	128
        .global         triton_poi_fused__native_batch_norm_legit_no_training_convolution_relu_4
        .type           triton_poi_fused__native_batch_norm_legit_no_training_convolution_relu_4,@function
        .size           triton_poi_fused__native_batch_norm_legit_no_training_convolution_relu_4,(.L_x_1 - triton_poi_fused__native_batch_norm_legit_no_training_convolution_relu_4)
        .other          triton_poi_fused__native_batch_norm_legit_no_training_convolution_relu_4,@"STO_CUDA_ENTRY STV_DEFAULT"
triton_poi_fused__native_batch_norm_legit_no_training_convolution_relu_4:
.text.triton_poi_fused__native_batch_norm_legit_no_training_convolution_relu_4:
[----:B------:R-:W-:Y:S01]  /*0000*/  LDC R1, c[0x0][0x28] ;  /* 0x00000a00ff017b82 */ /* 0x000fe20000000800 */
[----:B------:R-:W1:Y:S01]  /*0010*/  S2R R0, SR_TID.X ;  /* 0x0000000000007919 */ /* 0x000e620000002100 */
[----:B------:R-:W-:-:S06]  /*0020*/  ULDC.64 UR4, c[0x0][0x208] ;  /* 0x0000820000047ab9 */ /* 0x000fcc0000000a00 */
[----:B------:R-:W2:Y:S01]  /*0030*/  LDC.64 R28, c[0x0][0x218] ;  /* 0x00008600ff1c7b82 */ /* 0x000ea20000000a00 */
[----:B------:R-:W3:Y:S07]  /*0040*/  S2R R5, SR_CTAID.X ;  /* 0x0000000000057919 */ /* 0x000eee0000002500 */
[----:B------:R-:W4:Y:S08]  /*0050*/  LDC.64 R26, c[0x0][0x220] ;  /* 0x00008800ff1a7b82 */ /* 0x000f300000000a00 */
[----:B------:R-:W5:Y:S01]  /*0060*/  LDC.64 R22, c[0x0][0x230] ;  /* 0x00008c00ff167b82 */ /* 0x000f620000000a00 */
[----:B-1----:R-:W-:-:S02]  /*0070*/  SHF.L.U32 R0, R0, 0x2, RZ ;  /* 0x0000000200007819 */ /* 0x002fc400000006ff */
[----:B---3--:R-:W-:Y:S02]  /*0080*/  SHF.R.S32.HI R3, RZ, 0x15, R5 ;  /* 0x00000015ff037819 */ /* 0x008fe40000011405 */
[----:B------:R-:W-:Y:S02]  /*0090*/  LOP3.LUT R0, R0, 0x1fc, RZ, 0xc0, !PT ;  /* 0x000001fc00007812 */ /* 0x000fe400078ec0ff */
[----:B------:R-:W-:Y:S02]  /*00a0*/  SGXT R3, R3, 0x1 ;  /* 0x000000010303781a */ /* 0x000fe40000000200 */
[----:B------:R-:W-:Y:S02]  /*00b0*/  LEA R0, R5, R0, 0xa ;  /* 0x0000000005007211 */ /* 0x000fe400078e50ff */
[----:B------:R-:W1:Y:S02]  /*00c0*/  LDC.64 R4, c[0x0][0x228] ;  /* 0x00008a00ff047b82 */ /* 0x000e640000000a00 */
[----:B------:R-:W-:-:S04]  /*00d0*/  LEA.HI R3, R3, R0, RZ, 0x8 ;  /* 0x0000000003037211 */ /* 0x000fc800078f40ff */
[----:B------:R-:W-:Y:S02]  /*00e0*/  SHF.R.S32.HI R9, RZ, 0x8, R3 ;  /* 0x00000008ff097819 */ /* 0x000fe40000011403 */
[----:B------:R-:W-:Y:S02]  /*00f0*/  IADD3 R3, R3, 0x200, RZ ;  /* 0x0000020003037810 */ /* 0x000fe40007ffe0ff */
[----:B------:R-:W-:Y:S02]  /*0100*/  LEA.HI R2, R9, R9, RZ, 0x8 ;  /* 0x0000000909027211 */ /* 0x000fe400078f40ff */
[----:B------:R-:W-:Y:S02]  /*0110*/  SHF.R.S32.HI R3, RZ, 0x8, R3 ;  /* 0x00000008ff037819 */ /* 0x000fe40000011403 */
[----:B------:R-:W-:Y:S02]  /*0120*/  LOP3.LUT R2, R2, 0xffffff00, RZ, 0xc0, !PT ;  /* 0xffffff0002027812 */ /* 0x000fe400078ec0ff */
[----:B------:R-:W-:-:S02]  /*0130*/  LEA.HI R6, R3, R3, RZ, 0x8 ;  /* 0x0000000303067211 */ /* 0x000fc400078f40ff */
[----:B------:R-:W-:Y:S02]  /*0140*/  IADD3 R9, R9, -R2, RZ ;  /* 0x8000000209097210 */ /* 0x000fe40007ffe0ff */
[----:B------:R-:W-:-:S04]  /*0150*/  LOP3.LUT R6, R6, 0xffffff00, RZ, 0xc0, !PT ;  /* 0xffffff0006067812 */ /* 0x000fc800078ec0ff */
[----:B------:R-:W-:Y:S01]  /*0160*/  IADD3 R3, R3, -R6, RZ ;  /* 0x8000000603037210 */ /* 0x000fe20007ffe0ff */
[--C-:B-1----:R-:W-:Y:S01]  /*0170*/  IMAD.WIDE R12, R9, 0x4, R4.reuse ;  /* 0x00000004090c7825 */ /* 0x102fe200078e0204 */
[----:B------:R-:W1:Y:S03]  /*0180*/  LDC.64 R6, c[0x0][0x210] ;  /* 0x00008400ff067b82 */ /* 0x000e660000000a00 */
[----:B------:R-:W-:Y:S01]  /*0190*/  IMAD.WIDE R24, R3, 0x4, R4 ;  /* 0x0000000403187825 */ /* 0x000fe200078e0204 */
[----:B------:R-:W3:Y:S04]  /*01a0*/  LDG.E.EL R21, desc[UR4][R12.64] ;  /* 0x000000040c157981 */ /* 0x000ee8000c2e1900 */
[----:B------:R-:W5:Y:S01]  /*01b0*/  LDC.64 R4, c[0x0][0x238] ;  /* 0x00008e00ff047b82 */ /* 0x000f620000000a00 */
[----:B------:R-:W3:Y:S01]  /*01c0*/  LDG.E.EL R24, desc[UR4][R24.64] ;  /* 0x0000000418187981 */ /* 0x000ee2000c2e1900 */
[----:B--2---:R-:W-:-:S05]  /*01d0*/  IMAD.WIDE R10, R9, 0x4, R28 ;  /* 0x00000004090a7825 */ /* 0x004fca00078e021c */
[----:B------:R4:W2:Y:S01]  /*01e0*/  LDG.E.EL R19, desc[UR4][R10.64] ;  /* 0x000000040a137981 */ /* 0x0008a2000c2e1900 */
[----:B-1----:R-:W-:-:S04]  /*01f0*/  IMAD.WIDE R6, R0, 0x4, R6 ;  /* 0x0000000400067825 */ /* 0x002fc800078e0206 */
[C---:B----4-:R-:W-:Y:S01]  /*0200*/  IMAD.WIDE R10, R9.reuse, 0x4, R26 ;  /* 0x00000004090a7825 */ /* 0x050fe200078e021a */
[----:B------:R-:W2:Y:S04]  /*0210*/  LDG.E.128 R12, desc[UR4][R6.64] ;  /* 0x00000004060c7981 */ /* 0x000ea8000c1e1d00 */
[----:B------:R-:W4:Y:S01]  /*0220*/  LDG.E.EL R18, desc[UR4][R10.64] ;  /* 0x000000040a127981 */ /* 0x000f22000c2e1900 */
[----:B-----5:R-:W-:-:S04]  /*0230*/  IMAD.WIDE R16, R9, 0x4, R22 ;  /* 0x0000000409107825 */ /* 0x020fc800078e0216 */
[----:B0-----:R-:W-:Y:S02]  /*0240*/  IMAD.WIDE R8, R9, 0x4, R4 ;  /* 0x0000000409087825 */ /* 0x001fe400078e0204 */
[----:B------:R-:W5:Y:S02]  /*0250*/  LDG.E.EL R17, desc[UR4][R16.64] ;  /* 0x0000000410117981 */ /* 0x000f64000c2e1900 */
[C---:B------:R-:W-:Y:S02]  /*0260*/  IMAD.WIDE R28, R3.reuse, 0x4, R28 ;  /* 0x00000004031c7825 */ /* 0x040fe400078e021c */
[----:B------:R-:W5:Y:S02]  /*0270*/  LDG.E.EL R20, desc[UR4][R8.64] ;  /* 0x0000000408147981 */ /* 0x000f64000c2e1900 */
[C---:B------:R-:W-:Y:S02]  /*0280*/  IMAD.WIDE R26, R3.reuse, 0x4, R26 ;  /* 0x00000004031a7825 */ /* 0x040fe400078e021a */
[----:B------:R0:W5:Y:S04]  /*0290*/  LDG.E.EL R16, desc[UR4][R28.64] ;  /* 0x000000041c107981 */ /* 0x000168000c2e1900 */
[----:B------:R-:W5:Y:S01]  /*02a0*/  LDG.E.128 R8, desc[UR4][R6.64+0x800] ;  /* 0x0008000406087981 */ /* 0x000f62000c1e1d00 */
[----:B------:R-:W-:-:S03]  /*02b0*/  IMAD.WIDE R4, R3, 0x4, R4 ;  /* 0x0000000403047825 */ /* 0x000fc600078e0204 */
[----:B------:R-:W5:Y:S01]  /*02c0*/  LDG.E.EL R2, desc[UR4][R26.64] ;  /* 0x000000041a027981 */ /* 0x000f62000c2e1900 */
[----:B------:R-:W-:-:S03]  /*02d0*/  IMAD.WIDE R22, R3, 0x4, R22 ;  /* 0x0000000403167825 */ /* 0x000fc600078e0216 */
[----:B------:R-:W5:Y:S04]  /*02e0*/  LDG.E.EL R4, desc[UR4][R4.64] ;  /* 0x0000000404047981 */ /* 0x000f68000c2e1900 */
[----:B------:R1:W5:Y:S01]  /*02f0*/  LDG.E.EL R3, desc[UR4][R22.64] ;  /* 0x0000000416037981 */ /* 0x000362000c2e1900 */
[----:B---3--:R-:W-:Y:S01]  /*0300*/  FADD R21, R21, 9.9999997473787516356e-06 ;  /* 0x3727c5ac15157421 */ /* 0x008fe20000000000 */
[----:B------:R-:W-:-:S03]  /*0310*/  FADD R24, R24, 9.9999997473787516356e-06 ;  /* 0x3727c5ac18187421 */ /* 0x000fc60000000000 */
[----:B------:R-:W3:Y:S08]  /*0320*/  MUFU.SQRT R25, R21 ;  /* 0x0000001500197308 */ /* 0x000ef00000002000 */
[----:B0-----:R-:W0:Y:S01]  /*0330*/  MUFU.SQRT R28, R24 ;  /* 0x00000018001c7308 */ /* 0x001e220000002000 */
[C---:B---3--:R-:W-:Y:S02]  /*0340*/  FSETP.GT.AND P0, PT, R25.reuse, 8.50705917302346158658e+37, PT ;  /* 0x7e8000001900780b */ /* 0x048fe40003f04000 */
[----:B------:R-:W-:-:S02]  /*0350*/  FSETP.GEU.AND P2, PT, R25, 1.175494350822287508e-38, PT ;  /* 0x008000001900780b */ /* 0x000fc40003f4e000 */
[C---:B0-----:R-:W-:Y:S02]  /*0360*/  FSETP.GT.AND P1, PT, R28.reuse, 8.50705917302346158658e+37, PT ;  /* 0x7e8000001c00780b */ /* 0x041fe40003f24000 */
[----:B------:R-:W-:-:S07]  /*0370*/  FSETP.GEU.AND P3, PT, R28, 1.175494350822287508e-38, PT ;  /* 0x008000001c00780b */ /* 0x000fce0003f6e000 */
[----:B------:R-:W-:Y:S01]  /*0380*/  @P0 FMUL R25, R25, 0.25 ;  /* 0x3e80000019190820 */ /* 0x000fe20000400000 */
[----:B------:R-:W-:-:S03]  /*0390*/  HFMA2.MMA R24, -RZ, RZ, 1.625, 0 ;  /* 0x3e800000ff187435 */ /* 0x000fc600000001ff */
[----:B------:R-:W-:Y:S01]  /*03a0*/  @!P2 FMUL R25, R25, 16777216 ;  /* 0x4b8000001919a820 */ /* 0x000fe20000400000 */
[----:B------:R-:W-:-:S04]  /*03b0*/  @P1 FMUL R28, R28, 0.25 ;  /* 0x3e8000001c1c1820 */ /* 0x000fc80000400000 */
[----:B------:R-:W-:Y:S01]  /*03c0*/  @!P3 FMUL R28, R28, 16777216 ;  /* 0x4b8000001c1cb820 */ /* 0x000fe20000400000 */
[----:B------:R-:W0:Y:S01]  /*03d0*/  MUFU.RCP R25, R25 ;  /* 0x0000001900197308 */ /* 0x000e220000001000 */
[----:B-1----:R-:W-:-:S07]  /*03e0*/  FSEL R22, R24, 1, P0 ;  /* 0x3f80000018167808 */ /* 0x002fce0000000000 */
[----:B------:R1:W3:Y:S01]  /*03f0*/  MUFU.RCP R5, R28 ;  /* 0x0000001c00057308 */ /* 0x0002e20000001000 */
[----:B------:R-:W-:Y:S01]  /*0400*/  FSEL R24, R24, 1, P1 ;  /* 0x3f80000018187808 */ /* 0x000fe20000800000 */
[----:B------:R-:W-:Y:S01]  /*0410*/  @!P2 FMUL R22, R22, 16777216 ;  /* 0x4b8000001616a820 */ /* 0x000fe20000400000 */
[--C-:B--2---:R-:W-:Y:S01]  /*0420*/  FADD R13, R13, R19.reuse ;  /* 0x000000130d0d7221 */ /* 0x104fe20000000000 */
[--C-:B------:R-:W-:Y:S01]  /*0430*/  FADD R12, R12, R19.reuse ;  /* 0x000000130c0c7221 */ /* 0x100fe20000000000 */
[--C-:B------:R-:W-:Y:S01]  /*0440*/  FADD R14, R14, R19.reuse ;  /* 0x000000130e0e7221 */ /* 0x100fe20000000000 */
[----:B------:R-:W-:Y:S01]  /*0450*/  @!P3 FMUL R24, R24, 16777216 ;  /* 0x4b8000001818b820 */ /* 0x000fe20000400000 */
[----:B------:R-:W-:Y:S01]  /*0460*/  FADD R15, R15, R19 ;  /* 0x000000130f0f7221 */ /* 0x000fe20000000000 */
[----:B0-----:R-:W-:Y:S01]  /*0470*/  FMUL R21, R25, R22 ;  /* 0x0000001619157220 */ /* 0x001fe20000400000 */
[C---:B----4-:R-:W-:Y:S01]  /*0480*/  FADD R22, -R18.reuse, R12 ;  /* 0x0000000c12167221 */ /* 0x050fe20000000100 */
[C---:B------:R-:W-:Y:S01]  /*0490*/  FADD R26, -R18.reuse, R14 ;  /* 0x0000000e121a7221 */ /* 0x040fe20000000100 */
[C---:B-1----:R-:W-:Y:S01]  /*04a0*/  FADD R28, -R18.reuse, R15 ;  /* 0x0000000f121c7221 */ /* 0x042fe20000000100 */
[----:B---3--:R-:W-:Y:S01]  /*04b0*/  FMUL R5, R5, R24 ;  /* 0x0000001805057220 */ /* 0x008fe20000400000 */
[----:B------:R-:W-:-:S02]  /*04c0*/  FADD R24, -R18, R13 ;  /* 0x0000000d12187221 */ /* 0x000fc40000000100 */
[----:B------:R-:W0:Y:S01]  /*04d0*/  LDC.64 R18, c[0x0][0x240] ;  /* 0x00009000ff127b82 */ /* 0x000e220000000a00 */
[C---:B------:R-:W-:Y:S01]  /*04e0*/  FMUL R27, R21.reuse, R22 ;  /* 0x00000016151b7220 */ /* 0x040fe20000400000 */
[C---:B------:R-:W-:Y:S01]  /*04f0*/  FMUL R24, R21.reuse, R24 ;  /* 0x0000001815187220 */ /* 0x040fe20000400000 */
[C---:B------:R-:W-:Y:S01]  /*0500*/  FMUL R23, R21.reuse, R26 ;  /* 0x0000001a15177220 */ /* 0x040fe20000400000 */
[----:B------:R-:W-:Y:S01]  /*0510*/  FMUL R25, R21, R28 ;  /* 0x0000001c15197220 */ /* 0x000fe20000400000 */
[--C-:B-----5:R-:W-:Y:S01]  /*0520*/  FADD R9, R9, R16.reuse ;  /* 0x0000001009097221 */ /* 0x120fe20000000000 */
[--C-:B------:R-:W-:Y:S01]  /*0530*/  FADD R8, R8, R16.reuse ;  /* 0x0000001008087221 */ /* 0x100fe20000000000 */
[--C-:B------:R-:W-:Y:S01]  /*0540*/  FADD R10, R10, R16.reuse ;  /* 0x000000100a0a7221 */ /* 0x100fe20000000000 */
[----:B------:R-:W-:Y:S01]  /*0550*/  FADD R11, R11, R16 ;  /* 0x000000100b0b7221 */ /* 0x000fe20000000000 */
[C-C-:B------:R-:W-:Y:S01]  /*0560*/  FFMA R22, R17.reuse, R24, R20.reuse ;  /* 0x0000001811167223 */ /* 0x140fe20000000014 */
[C-C-:B------:R-:W-:Y:S01]  /*0570*/  FFMA R21, R17.reuse, R27, R20.reuse ;  /* 0x0000001b11157223 */ /* 0x140fe20000000014 */
[C-C-:B------:R-:W-:Y:S01]  /*0580*/  FFMA R23, R17.reuse, R23, R20.reuse ;  /* 0x0000001711177223 */ /* 0x140fe20000000014 */
[----:B------:R-:W-:Y:S01]  /*0590*/  FFMA R17, R17, R25, R20 ;  /* 0x0000001911117223 */ /* 0x000fe20000000014 */
[C---:B------:R-:W-:Y:S01]  /*05a0*/  FADD R20, -R2.reuse, R9 ;  /* 0x0000000902147221 */ /* 0x040fe20000000100 */
[C---:B------:R-:W-:Y:S01]  /*05b0*/  FADD R16, -R2.reuse, R8 ;  /* 0x0000000802107221 */ /* 0x040fe20000000100 */
[C---:B------:R-:W-:Y:S01]  /*05c0*/  FADD R24, -R2.reuse, R10 ;  /* 0x0000000a02187221 */ /* 0x040fe20000000100 */
[----:B------:R-:W-:Y:S01]  /*05d0*/  FADD R2, -R2, R11 ;  /* 0x0000000b02027221 */ /* 0x000fe20000000100 */
[C---:B------:R-:W-:Y:S01]  /*05e0*/  FMUL R20, R5.reuse, R20 ;  /* 0x0000001405147220 */ /* 0x040fe20000400000 */
[C---:B------:R-:W-:Y:S01]  /*05f0*/  FMUL R29, R5.reuse, R16 ;  /* 0x00000010051d7220 */ /* 0x040fe20000400000 */
[C---:B------:R-:W-:Y:S01]  /*0600*/  FMUL R27, R5.reuse, R24 ;  /* 0x00000018051b7220 */ /* 0x040fe20000400000 */
[----:B------:R-:W-:Y:S01]  /*0610*/  FMUL R25, R5, R2 ;  /* 0x0000000205197220 */ /* 0x000fe20000400000 */
[C-C-:B------:R-:W-:Y:S01]  /*0620*/  FFMA R5, R3.reuse, R20, R4.reuse ;  /* 0x0000001403057223 */ /* 0x140fe20000000004 */
[C-C-:B------:R-:W-:Y:S01]  /*0630*/  FFMA R20, R3.reuse, R29, R4.reuse ;  /* 0x0000001d03147223 */ /* 0x140fe20000000004 */
[C-C-:B------:R-:W-:Y:S01]  /*0640*/  FFMA R24, R3.reuse, R27, R4.reuse ;  /* 0x0000001b03187223 */ /* 0x140fe20000000004 */
[----:B------:R-:W-:Y:S01]  /*0650*/  FFMA R25, R3, R25, R4 ;  /* 0x0000001903197223 */ /* 0x000fe20000000004 */
[----:B------:R-:W-:Y:S01]  /*0660*/  FSETP.GEU.AND P6, PT, R17, RZ, PT ;  /* 0x000000ff1100720b */ /* 0x000fe20003fce000 */
[----:B0-----:R-:W-:Y:S01]  /*0670*/  IMAD.WIDE R2, R0, 0x4, R18 ;  /* 0x0000000400027825 */ /* 0x001fe200078e0212 */
[----:B------:R-:W-:-:S02]  /*0680*/  FSETP.GEU.AND P0, PT, R23, RZ, PT ;  /* 0x000000ff1700720b */ /* 0x000fc40003f0e000 */
[----:B------:R-:W-:Y:S02]  /*0690*/  FSETP.GEU.AND P1, PT, R22, RZ, PT ;  /* 0x000000ff1600720b */ /* 0x000fe40003f2e000 */
[----:B------:R-:W-:Y:S02]  /*06a0*/  FSETP.GEU.AND P2, PT, R21, RZ, PT ;  /* 0x000000ff1500720b */ /* 0x000fe40003f4e000 */
[----:B------:R-:W-:Y:S02]  /*06b0*/  SEL R19, R17, RZ, P6 ;  /* 0x000000ff11137207 */ /* 0x000fe40003000000 */
[----:B------:R-:W-:Y:S02]  /*06c0*/  FSETP.GEU.AND P3, PT, R25, RZ, PT ;  /* 0x000000ff1900720b */ /* 0x000fe40003f6e000 */
[----:B------:R-:W-:Y:S02]  /*06d0*/  FSETP.GEU.AND P4, PT, R24, RZ, PT ;  /* 0x000000ff1800720b */ /* 0x000fe40003f8e000 */
[----:B------:R-:W-:-:S02]  /*06e0*/  FSETP.GEU.AND P5, PT, R5, RZ, PT ;  /* 0x000000ff0500720b */ /* 0x000fc40003fae000 */
[----:B------:R-:W-:Y:S02]  /*06f0*/  FSETP.GEU.AND P6, PT, R20, RZ, PT ;  /* 0x000000ff1400720b */ /* 0x000fe40003fce000 */
[----:B------:R-:W-:Y:S02]  /*0700*/  SEL R18, R23, RZ, P0 ;  /* 0x000000ff17127207 */ /* 0x000fe40000000000 */
[----:B------:R-:W-:Y:S02]  /*0710*/  SEL R17, R22, RZ, P1 ;  /* 0x000000ff16117207 */ /* 0x000fe40000800000 */
[----:B------:R-:W-:Y:S02]  /*0720*/  SEL R16, R21, RZ, P2 ;  /* 0x000000ff15107207 */ /* 0x000fe40001000000 */
[----:B------:R-:W-:Y:S02]  /*0730*/  SEL R23, R25, RZ, P3 ;  /* 0x000000ff19177207 */ /* 0x000fe40001800000 */
[----:B------:R-:W-:-:S02]  /*0740*/  SEL R22, R24, RZ, P4 ;  /* 0x000000ff18167207 */ /* 0x000fc40002000000 */
[----:B------:R-:W-:Y:S02]  /*0750*/  SEL R21, R5, RZ, P5 ;  /* 0x000000ff05157207 */ /* 0x000fe40002800000 */
[----:B------:R-:W-:Y:S01]  /*0760*/  SEL R20, R20, RZ, P6 ;  /* 0x000000ff14147207 */ /* 0x000fe20003000000 */
[----:B------:R-:W-:Y:S04]  /*0770*/  STG.E.128 desc[UR4][R6.64], R12 ;  /* 0x0000000c06007986 */ /* 0x000fe8000c101d04 */
[----:B------:R-:W-:Y:S04]  /*0780*/  STG.E.128 desc[UR4][R6.64+0x800], R8 ;  /* 0x0008000806007986 */ /* 0x000fe8000c101d04 */
[----:B------:R-:W-:Y:S04]  /*0790*/  STG.E.128 desc[UR4][R2.64], R16 ;  /* 0x0000001002007986 */ /* 0x000fe8000c101d04 */
[----:B------:R-:W-:Y:S01]  /*07a0*/  STG.E.128 desc[UR4][R2.64+0x800], R20 ;  /* 0x0008001402007986 */ /* 0x000fe2000c101d04 */
[----:B------:R-:W-:Y:S05]  /*07b0*/  EXIT ;  /* 0x000000000000794d */ /* 0x000fea0003800000 */
.L_x_0:
[----:B------:R-:W-:-:S00]  /*07c0*/  BRA `(.L_x_0) ;  /* 0xfffffffc00fc7947 */ /* 0x000fc0000383ffff */
[----:B------:R-:W-:-:S00]  /*07d0*/  NOP ;  /* 0x0000000000007918 */ /* 0x000fc00000000000 */
        /* <DEDUP_REMOVED lines=10> */
.L_x_1:


//--------------------- .nv.global.init           --------------------------
	.section	.nv.global.init,"aw",@progbits
.nv.global.init:
	.type		_$_str,@object
	.size		_$_str,(_$_str_$_2 - _$_str)
_$_str:
        /*0000*/ 	.byte	0x5f, 0x5f, 0x43, 0x55, 0x44, 0x41, 0x5f, 0x46, 0x54, 0x5a, 0x00
	.type		_$_str_$_2,@object
	.size		_$_str_$_2,(.L_1 - _$_str_$_2)
_$_str_$_2:
        /*000b*/ 	.byte	0x5f, 0x5f, 0x43, 0x55, 0x44, 0x41, 0x5f, 0x50, 0x52, 0x45, 0x43, 0x5f, 0x53, 0x51, 0x52, 0x54
        /*001b*/ 	.byte	0x00
.L_1:


//--------------------- .nv.constant0.triton_poi_fused__native_batch_norm_legit_no_training_convolution_relu_4 --------------------------
	.section	.nv.constant0.triton_poi_fused__native_batch_norm_legit_no_training_convolution_relu_4,"a",@progbits
	.sectionflags	@""
	.align	4
.nv.constant0.triton_poi_fused__native_batch_norm_legit_no_training_convolution_relu_4:
	.zero		588
